	.target	sm_90a

	.elftype	@"ET_EXEC"


//--------------------- .note.nv.tkinfo           --------------------------
	.section	.note.nv.tkinfo,"",@"SHT_NOTE"
	.sectionflags	@"SHF_NOTE_NV_TKINFO"
	.tkinfo
        /*0018*/ 	.word	0x00000002
        /*0030*/ 	.string	""
        /*0030*/ 	.string	"ptxas"
        /*0030*/ 	.string	"Cuda compilation tools, release 13.0, V13.0.88"
        /*0030*/ 	.string	"Build cuda_13.0.r13.0/compiler.36424714_0"
        /*0030*/ 	.string	"-v  -suppress-debug-info  -lineinfo  -arch sm_90a "



//--------------------- .note.nv.cuinfo           --------------------------
	.section	.note.nv.cuinfo,"",@"SHT_NOTE"
	.sectionflags	@"SHF_NOTE_NV_CUINFO"
        /*0018*/ 	.short	0x0002
        /*001a*/ 	.short	0x005a
        /*001c*/ 	.short	0x0082
	.zero		2


//--------------------- .nv.info                  --------------------------
	.section	.nv.info,"",@"SHT_CUDA_INFO"
	.align	4


	//----- nvinfo : EIATTR_REGCOUNT
	.align		4
        /*0000*/ 	.byte	0x04, 0x2f
        /*0002*/ 	.short	(.L_1 - .L_0)
	.align		4
.L_0:
        /*0004*/ 	.word	index@(matmul_kernel)
        /*0008*/ 	.word	0x00000040


	//----- nvinfo : EIATTR_FRAME_SIZE
	.align		4
.L_1:
        /*000c*/ 	.byte	0x04, 0x11
        /*000e*/ 	.short	(.L_3 - .L_2)
	.align		4
.L_2:
        /*0010*/ 	.word	index@(matmul_kernel)
        /*0014*/ 	.word	0x00000000


	//----- nvinfo : EIATTR_MIN_STACK_SIZE
	.align		4
.L_3:
        /*0018*/ 	.byte	0x04, 0x12
        /*001a*/ 	.short	(.L_5 - .L_4)
	.align		4
.L_4:
        /*001c*/ 	.word	index@(matmul_kernel)
        /*0020*/ 	.word	0x00000000
.L_5:


//--------------------- .nv.compat                --------------------------
	.section	.nv.compat,"",@"SHT_CUDA_COMPAT_INFO"
	.align	4
        /*0000*/ 	.byte	0x02, 0x09, 0x01, 0x00, 0x02, 0x02, 0x04, 0x00, 0x02, 0x05, 0x05, 0x00, 0x03, 0x07, 0x01, 0x01
        /*0010*/ 	.byte	0x02, 0x03, 0x00, 0x00, 0x02, 0x06, 0x01, 0x00, 0x04, 0x0b, 0x08, 0x00, 0x00, 0x00, 0x00, 0x00
        /*0020*/ 	.byte	0x00, 0x00, 0x00, 0x00


//--------------------- .nv.info.matmul_kernel    --------------------------
	.section	.nv.info.matmul_kernel,"",@"SHT_CUDA_INFO"
	.sectionflags	@""
	.align	4


	//----- nvinfo : EIATTR_CUDA_API_VERSION
	.align		4
        /*0000*/ 	.byte	0x04, 0x37
        /*0002*/ 	.short	(.L_7 - .L_6)
.L_6:
        /*0004*/ 	.word	0x00000082


	//----- nvinfo : EIATTR_KPARAM_INFO
	.align		4
.L_7:
        /*0008*/ 	.byte	0x04, 0x17
        /*000a*/ 	.short	(.L_9 - .L_8)
.L_8:
        /*000c*/ 	.word	0x00000000
        /*0010*/ 	.short	0x000d
        /*0012*/ 	.short	0x0048
        /*0014*/ 	.byte	0x00, 0xf4, 0x21, 0x00


	//----- nvinfo : EIATTR_KPARAM_INFO
	.align		4
.L_9:
        /*0018*/ 	.byte	0x04, 0x17
        /*001a*/ 	.short	(.L_11 - .L_10)
.L_10:
        /*001c*/ 	.word	0x00000000
        /*0020*/ 	.short	0x000c
        /*0022*/ 	.short	0x0040
        /*0024*/ 	.byte	0x00, 0xf4, 0x21, 0x00


	//----- nvinfo : EIATTR_KPARAM_INFO
	.align		4
.L_11:
        /*0028*/ 	.byte	0x04, 0x17
        /*002a*/ 	.short	(.L_13 - .L_12)
.L_12:
        /*002c*/ 	.word	0x00000000
        /*0030*/ 	.short	0x000b
        /*0032*/ 	.short	0x0038
        /*0034*/ 	.byte	0x00, 0xf0, 0x11, 0x00


	//----- nvinfo : EIATTR_KPARAM_INFO
	.align		4
.L_13:
        /*0038*/ 	.byte	0x04, 0x17
        /*003a*/ 	.short	(.L_15 - .L_14)
.L_14:
        /*003c*/ 	.word	0x00000000
        /*0040*/ 	.short	0x000a
        /*0042*/ 	.short	0x0034
        /*0044*/ 	.byte	0x00, 0xf0, 0x11, 0x00


	//----- nvinfo : EIATTR_KPARAM_INFO
	.align		4
.L_15:
        /*0048*/ 	.byte	0x04, 0x17
        /*004a*/ 	.short	(.L_17 - .L_16)
.L_16:
        /*004c*/ 	.word	0x00000000
        /*0050*/ 	.short	0x0009
        /*0052*/ 	.short	0x0030
        /*0054*/ 	.byte	0x00, 0xf0, 0x11, 0x00


	//----- nvinfo : EIATTR_KPARAM_INFO
	.align		4
.L_17:
        /*0058*/ 	.byte	0x04, 0x17
        /*005a*/ 	.short	(.L_19 - .L_18)
.L_18:
        /*005c*/ 	.word	0x00000000
        /*0060*/ 	.short	0x0008
        /*0062*/ 	.short	0x002c
        /*0064*/ 	.byte	0x00, 0xf0, 0x11, 0x00


	//----- nvinfo : EIATTR_KPARAM_INFO
	.align		4
.L_19:
        /*0068*/ 	.byte	0x04, 0x17
        /*006a*/ 	.short	(.L_21 - .L_20)
.L_20:
        /*006c*/ 	.word	0x00000000
        /*0070*/ 	.short	0x0007
        /*0072*/ 	.short	0x0028
        /*0074*/ 	.byte	0x00, 0xf0, 0x11, 0x00


	//----- nvinfo : EIATTR_KPARAM_INFO
	.align		4
.L_21:
        /*0078*/ 	.byte	0x04, 0x17
        /*007a*/ 	.short	(.L_23 - .L_22)
.L_22:
        /*007c*/ 	.word	0x00000000
        /*0080*/ 	.short	0x0006
        /*0082*/ 	.short	0x0024
        /*0084*/ 	.byte	0x00, 0xf0, 0x11, 0x00


	//----- nvinfo : EIATTR_KPARAM_INFO
	.align		4
.L_23:
        /*0088*/ 	.byte	0x04, 0x17
        /*008a*/ 	.short	(.L_25 - .L_24)
.L_24:
        /*008c*/ 	.word	0x00000000
        /*0090*/ 	.short	0x0005
        /*0092*/ 	.short	0x0020
        /*0094*/ 	.byte	0x00, 0xf0, 0x11, 0x00


	//----- nvinfo : EIATTR_KPARAM_INFO
	.align		4
.L_25:
        /*0098*/ 	.byte	0x04, 0x17
        /*009a*/ 	.short	(.L_27 - .L_26)
.L_26:
        /*009c*/ 	.word	0x00000000
        /*00a0*/ 	.short	0x0004
        /*00a2*/ 	.short	0x001c
        /*00a4*/ 	.byte	0x00, 0xf0, 0x11, 0x00


	//----- nvinfo : EIATTR_KPARAM_INFO
	.align		4
.L_27:
        /*00a8*/ 	.byte	0x04, 0x17
        /*00aa*/ 	.short	(.L_29 - .L_28)
.L_28:
        /*00ac*/ 	.word	0x00000000
        /*00b0*/ 	.short	0x0003
        /*00b2*/ 	.short	0x0018
        /*00b4*/ 	.byte	0x00, 0xf0, 0x11, 0x00


	//----- nvinfo : EIATTR_KPARAM_INFO
	.align		4
.L_29:
        /*00b8*/ 	.byte	0x04, 0x17
        /*00ba*/ 	.short	(.L_31 - .L_30)
.L_30:
        /*00bc*/ 	.word	0x00000000
        /*00c0*/ 	.short	0x0002
        /*00c2*/ 	.short	0x0010
        /*00c4*/ 	.byte	0x00, 0xf4, 0x21, 0x00


	//----- nvinfo : EIATTR_KPARAM_INFO
	.align		4
.L_31:
        /*00c8*/ 	.byte	0x04, 0x17
        /*00ca*/ 	.short	(.L_33 - .L_32)
.L_32:
        /*00cc*/ 	.word	0x00000000
        /*00d0*/ 	.short	0x0001
        /*00d2*/ 	.short	0x0008
        /*00d4*/ 	.byte	0x00, 0xf4, 0x21, 0x00


	//----- nvinfo : EIATTR_KPARAM_INFO
	.align		4
.L_33:
        /*00d8*/ 	.byte	0x04, 0x17
        /*00da*/ 	.short	(.L_35 - .L_34)
.L_34:
        /*00dc*/ 	.word	0x00000000
        /*00e0*/ 	.short	0x0000
        /*00e2*/ 	.short	0x0000
        /*00e4*/ 	.byte	0x00, 0xf4, 0x21, 0x00


	//----- nvinfo : EIATTR_SPARSE_MMA_MASK
	.align		4
.L_35:
        /*00e8*/ 	.byte	0x03, 0x50
        /*00ea*/ 	.short	0x0000


	//----- nvinfo : EIATTR_MAXREG_COUNT
	.align		4
        /*00ec*/ 	.byte	0x03, 0x1b
        /*00ee*/ 	.short	0x0080


	//----- nvinfo : EIATTR_NUM_BARRIERS
	.align		4
        /*00f0*/ 	.byte	0x02, 0x4c
        /*00f2*/ 	.byte	0x01
	.zero		1


	//----- nvinfo : EIATTR_MERCURY_ISA_VERSION
	.align		4
        /*00f4*/ 	.byte	0x03, 0x5f
        /*00f6*/ 	.short	0x0101


	//----- nvinfo : EIATTR_EXIT_INSTR_OFFSETS
	.align		4
        /*00f8*/ 	.byte	0x04, 0x1c
        /*00fa*/ 	.short	(.L_37 - .L_36)


	//   ....[0]....
.L_36:
        /*00fc*/ 	.word	0x000019f0


	//   ....[1]....
        /*0100*/ 	.word	0x00001a20


	//----- nvinfo : EIATTR_REQNTID
	.align		4
.L_37:
        /*0104*/ 	.byte	0x04, 0x10
        /*0106*/ 	.short	(.L_39 - .L_38)
.L_38:
        /*0108*/ 	.word	0x00000200
        /*010c*/ 	.word	0x00000001
        /*0110*/ 	.word	0x00000001


	//----- nvinfo : EIATTR_CBANK_PARAM_SIZE
	.align		4
.L_39:
        /*0114*/ 	.byte	0x03, 0x19
        /*0116*/ 	.short	0x0050


	//----- nvinfo : EIATTR_PARAM_CBANK
	.align		4
        /*0118*/ 	.byte	0x04, 0x0a
        /*011a*/ 	.short	(.L_41 - .L_40)
	.align		4
.L_40:
        /*011c*/ 	.word	index@(.nv.constant0.matmul_kernel)
        /*0120*/ 	.short	0x0210
        /*0122*/ 	.short	0x0050


	//----- nvinfo : EIATTR_SW_WAR
	.align		4
.L_41:
        /*0124*/ 	.byte	0x04, 0x36
        /*0126*/ 	.short	(.L_43 - .L_42)
.L_42:
        /*0128*/ 	.word	0x00000008
.L_43:


//--------------------- .nv.callgraph             --------------------------
	.section	.nv.callgraph,"",@"SHT_CUDA_CALLGRAPH"
	.align	4
	.sectionentsize	8
	.align		4
        /*0000*/ 	.word	0x00000000
	.align		4
        /*0004*/ 	.word	0xffffffff
	.align		4
        /*0008*/ 	.word	0x00000000
	.align		4
        /*000c*/ 	.word	0xfffffffe
	.align		4
        /*0010*/ 	.word	0x00000000
	.align		4
        /*0014*/ 	.word	0xfffffffd
	.align		4
        /*0018*/ 	.word	0x00000000
	.align		4
        /*001c*/ 	.word	0xfffffffc


//--------------------- .text.matmul_kernel       --------------------------
	.section	.text.matmul_kernel,"ax",@progbits
	.align	128
        .global         matmul_kernel
        .type           matmul_kernel,@function
        .size           matmul_kernel,(.L_x_3 - matmul_kernel)
        .other          matmul_kernel,@"STO_CUDA_ENTRY STV_DEFAULT"
matmul_kernel:
.text.matmul_kernel:
[----:B------:R-:W-:Y:S08]  /*0000*/  LDC R1, c[0x0][0x28] ;  /* 0x00000a00ff017b82 */ /* 0x000ff00000000800 */
[----:B------:R-:W0:Y:S01]  /*0010*/  LDC.64 R8, c[0x0][0x228] ;  /* 0x00008a00ff087b82 */ /* 0x000e220000000a00 */
[----:B------:R-:W1:Y:S01]  /*0020*/  S2R R5, SR_CTAID.X ;  /* 0x0000000000057919 */ /* 0x000e620000002500 */
[----:B------:R-:W-:-:S06]  /*0030*/  ULDC.64 UR18, c[0x0][0x208] ;  /* 0x0000820000127ab9 */ /* 0x000fcc0000000a00 */
[----:B------:R-:W2:Y:S08]  /*0040*/  LDC R20, c[0x0][0x230] ;  /* 0x00008c00ff147b82 */ /* 0x000eb00000000800 */
[----:B------:R-:W3:Y:S01]  /*0050*/  S2UR UR12, SR_CgaCtaId ;  /* 0x00000000000c79c3 */ /* 0x000ee20000008800 */
[----:B0-----:R-:W-:-:S05]  /*0060*/  VIADD R0, R9, 0x3f ;  /* 0x0000003f09007836 */ /* 0x001fca0000000000 */
[----:B------:R-:W-:Y:S01]  /*0070*/  SHF.R.S32.HI R3, RZ, 0x1f, R0 ;  /* 0x0000001fff037819 */ /* 0x000fe20000011400 */
[----:B--2---:R-:W-:-:S03]  /*0080*/  VIADD R20, R20, 0x1f ;  /* 0x0000001f14147836 */ /* 0x004fc60000000000 */
[----:B------:R-:W-:Y:S02]  /*0090*/  LEA.HI R3, R3, R0, RZ, 0x6 ;  /* 0x0000000003037211 */ /* 0x000fe400078f30ff */
[----:B-1----:R-:W-:Y:S02]  /*00a0*/  IABS R10, R5 ;  /* 0x00000005000a7213 */ /* 0x002fe40000000000 */
[----:B------:R-:W-:-:S05]  /*00b0*/  SHF.R.S32.HI R3, RZ, 0x6, R3 ;  /* 0x00000006ff037819 */ /* 0x000fca0000011403 */
[----:B------:R-:W-:-:S05]  /*00c0*/  IMAD.SHL.U32 R4, R3, 0x8, RZ ;  /* 0x0000000803047824 */ /* 0x000fca00078e00ff */
[-C--:B------:R-:W-:Y:S02]  /*00d0*/  IABS R7, R4.reuse ;  /* 0x0000000400077213 */ /* 0x080fe40000000000 */
[----:B------:R-:W-:Y:S02]  /*00e0*/  IABS R12, R4 ;  /* 0x00000004000c7213 */ /* 0x000fe40000000000 */
[----:B------:R-:W0:Y:S08]  /*00f0*/  I2F.RP R0, R7 ;  /* 0x0000000700007306 */ /* 0x000e300000209400 */
[----:B0-----:R-:W0:Y:S02]  /*0100*/  MUFU.RCP R0, R0 ;  /* 0x0000000000007308 */ /* 0x001e240000001000 */
[----:B0-----:R-:W-:-:S02]  /*0110*/  VIADD R2, R0, 0xffffffe ;  /* 0x0ffffffe00027836 */ /* 0x001fc40000000000 */
[----:B------:R-:W-:-:S04]  /*0120*/  IMAD.MOV R0, RZ, RZ, -R12 ;  /* 0x000000ffff007224 */ /* 0x000fc800078e0a0c */
[----:B------:R0:W1:Y:S02]  /*0130*/  F2I.FTZ.U32.TRUNC.NTZ R3, R2 ;  /* 0x0000000200037305 */ /* 0x000064000021f000 */
[----:B0-----:R-:W-:Y:S02]  /*0140*/  IMAD.MOV.U32 R2, RZ, RZ, RZ ;  /* 0x000000ffff027224 */ /* 0x001fe400078e00ff */
[----:B-1----:R-:W-:-:S04]  /*0150*/  IMAD.MOV R6, RZ, RZ, -R3 ;  /* 0x000000ffff067224 */ /* 0x002fc800078e0a03 */
[----:B------:R-:W-:Y:S02]  /*0160*/  IMAD R11, R6, R7, RZ ;  /* 0x00000007060b7224 */ /* 0x000fe400078e02ff */
[----:B------:R-:W-:Y:S02]  /*0170*/  IMAD.MOV.U32 R6, RZ, RZ, R10 ;  /* 0x000000ffff067224 */ /* 0x000fe400078e000a */
[----:B------:R-:W-:-:S06]  /*0180*/  IMAD.HI.U32 R3, R3, R11, R2 ;  /* 0x0000000b03037227 */ /* 0x000fcc00078e0002 */
[----:B------:R-:W-:-:S04]  /*0190*/  IMAD.HI.U32 R3, R3, R6, RZ ;  /* 0x0000000603037227 */ /* 0x000fc800078e00ff */
[----:B------:R-:W-:-:S05]  /*01a0*/  IMAD R0, R3, R0, R6 ;  /* 0x0000000003007224 */ /* 0x000fca00078e0206 */
[----:B------:R-:W-:-:S13]  /*01b0*/  ISETP.GT.U32.AND P1, PT, R7, R0, PT ;  /* 0x000000000700720c */ /* 0x000fda0003f24070 */
[----:B------:R-:W-:Y:S02]  /*01c0*/  @!P1 IMAD.IADD R0, R0, 0x1, -R7 ;  /* 0x0000000100009824 */ /* 0x000fe400078e0a07 */
[----:B------:R-:W-:Y:S01]  /*01d0*/  @!P1 VIADD R3, R3, 0x1 ;  /* 0x0000000103039836 */ /* 0x000fe20000000000 */
[----:B------:R-:W-:Y:S02]  /*01e0*/  ISETP.NE.AND P1, PT, R4, RZ, PT ;  /* 0x000000ff0400720c */ /* 0x000fe40003f25270 */
[----:B------:R-:W-:Y:S02]  /*01f0*/  ISETP.GE.U32.AND P0, PT, R0, R7, PT ;  /* 0x000000070000720c */ /* 0x000fe40003f06070 */
[----:B------:R-:W-:-:S04]  /*0200*/  LOP3.LUT R0, R5, R4, RZ, 0x3c, !PT ;  /* 0x0000000405007212 */ /* 0x000fc800078e3cff */
[----:B------:R-:W-:Y:S01]  /*0210*/  ISETP.GE.AND P2, PT, R0, RZ, PT ;  /* 0x000000ff0000720c */ /* 0x000fe20003f46270 */
[----:B------:R-:W-:-:S06]  /*0220*/  VIADD R0, R8, 0x3f ;  /* 0x0000003f08007836 */ /* 0x000fcc0000000000 */
[----:B------:R-:W-:-:S04]  /*0230*/  @P0 VIADD R3, R3, 0x1 ;  /* 0x0000000103030836 */ /* 0x000fc80000000000 */
[----:B------:R-:W-:Y:S01]  /*0240*/  IMAD.MOV.U32 R2, RZ, RZ, R3 ;  /* 0x000000ffff027224 */ /* 0x000fe200078e0003 */
[----:B------:R-:W-:-:S03]  /*0250*/  SHF.R.S32.HI R3, RZ, 0x1f, R0 ;  /* 0x0000001fff037819 */ /* 0x000fc60000011400 */
[----:B------:R-:W-:Y:S01]  /*0260*/  @!P2 IMAD.MOV R2, RZ, RZ, -R2 ;  /* 0x000000ffff02a224 */ /* 0x000fe200078e0a02 */
[----:B------:R-:W-:Y:S02]  /*0270*/  @!P1 LOP3.LUT R2, RZ, R4, RZ, 0x33, !PT ;  /* 0x00000004ff029212 */ /* 0x000fe400078e33ff */
[----:B------:R-:W-:-:S03]  /*0280*/  LEA.HI R3, R3, R0, RZ, 0x6 ;  /* 0x0000000003037211 */ /* 0x000fc600078f30ff */
[----:B------:R-:W-:Y:S02]  /*0290*/  IMAD.SHL.U32 R6, R2, 0x8, RZ ;  /* 0x0000000802067824 */ /* 0x000fe400078e00ff */
[----:B------:R-:W-:-:S03]  /*02a0*/  IMAD.MOV R2, RZ, RZ, -R2 ;  /* 0x000000ffff027224 */ /* 0x000fc600078e0a02 */
[----:B------:R-:W-:Y:S01]  /*02b0*/  LEA.HI.SX32 R3, R3, -R6, 0x1a ;  /* 0x8000000603037211 */ /* 0x000fe200078fd2ff */
[----:B------:R-:W-:-:S03]  /*02c0*/  IMAD R13, R4, R2, R5 ;  /* 0x00000002040d7224 */ /* 0x000fc600078e0205 */
[----:B------:R-:W-:-:S04]  /*02d0*/  VIMNMX R10, R3, 0x8, PT ;  /* 0x00000008030a7848 */ /* 0x000fc80003fe0100 */
[-C--:B------:R-:W-:Y:S02]  /*02e0*/  IABS R7, R10.reuse ;  /* 0x0000000a00077213 */ /* 0x080fe40000000000 */
[----:B------:R-:W-:Y:S02]  /*02f0*/  IABS R4, R10 ;  /* 0x0000000a00047213 */ /* 0x000fe40000000000 */
[----:B------:R-:W0:Y:S01]  /*0300*/  I2F.RP R0, R7 ;  /* 0x0000000700007306 */ /* 0x000e220000209400 */
[C---:B------:R-:W-:Y:S02]  /*0310*/  R2UR UR5, R10.reuse ;  /* 0x000000000a0572ca */ /* 0x040fe400000e0000 */
[----:B------:R-:W-:-:S11]  /*0320*/  R2UR UR6, R10 ;  /* 0x000000000a0672ca */ /* 0x000fd600000e0000 */
[----:B------:R-:W-:Y:S01]  /*0330*/  UISETP.NE.AND UP0, UPT, UR5, URZ, UPT ;  /* 0x0000003f0500728c */ /* 0x000fe2000bf05270 */
[----:B0-----:R-:W0:Y:S02]  /*0340*/  MUFU.RCP R0, R0 ;  /* 0x0000000000007308 */ /* 0x001e240000001000 */
[----:B0-----:R-:W-:Y:S02]  /*0350*/  VIADD R3, R0, 0xffffffe ;  /* 0x0ffffffe00037836 */ /* 0x001fe40000000000 */
[----:B------:R-:W-:-:S04]  /*0360*/  IMAD.MOV R0, RZ, RZ, -R4 ;  /* 0x000000ffff007224 */ /* 0x000fc800078e0a04 */
[----:B------:R-:W0:Y:S02]  /*0370*/  F2I.FTZ.U32.TRUNC.NTZ R3, R3 ;  /* 0x0000000300037305 */ /* 0x000e24000021f000 */
[----:B0-----:R-:W-:-:S04]  /*0380*/  IMAD.MOV R11, RZ, RZ, -R3 ;  /* 0x000000ffff0b7224 */ /* 0x001fc800078e0a03 */
[----:B------:R-:W-:Y:S01]  /*0390*/  IMAD.MOV.U32 R2, RZ, RZ, R11 ;  /* 0x000000ffff027224 */ /* 0x000fe200078e000b */
[----:B------:R-:W-:-:S03]  /*03a0*/  IABS R11, R13 ;  /* 0x0000000d000b7213 */ /* 0x000fc60000000000 */
[----:B------:R-:W-:Y:S02]  /*03b0*/  IMAD R5, R2, R7, RZ ;  /* 0x0000000702057224 */ /* 0x000fe400078e02ff */
[----:B------:R-:W-:-:S04]  /*03c0*/  IMAD.MOV.U32 R2, RZ, RZ, RZ ;  /* 0x000000ffff027224 */ /* 0x000fc800078e00ff */
[----:B------:R-:W-:-:S06]  /*03d0*/  IMAD.HI.U32 R2, R3, R5, R2 ;  /* 0x0000000503027227 */ /* 0x000fcc00078e0002 */
[----:B------:R-:W-:-:S04]  /*03e0*/  IMAD.HI.U32 R2, R2, R11, RZ ;  /* 0x0000000b02027227 */ /* 0x000fc800078e00ff */
[----:B------:R-:W-:-:S05]  /*03f0*/  IMAD R0, R2, R0, R11 ;  /* 0x0000000002007224 */ /* 0x000fca00078e020b */
[----:B------:R-:W-:-:S13]  /*0400*/  ISETP.GT.U32.AND P1, PT, R7, R0, PT ;  /* 0x000000000700720c */ /* 0x000fda0003f24070 */
[----:B------:R-:W-:Y:S02]  /*0410*/  @!P1 IMAD.IADD R0, R0, 0x1, -R7 ;  /* 0x0000000100009824 */ /* 0x000fe400078e0a07 */
[----:B------:R-:W-:-:S03]  /*0420*/  @!P1 VIADD R2, R2, 0x1 ;  /* 0x0000000102029836 */ /* 0x000fc60000000000 */
[----:B------:R-:W-:Y:S02]  /*0430*/  ISETP.GE.U32.AND P0, PT, R0, R7, PT ;  /* 0x000000070000720c */ /* 0x000fe40003f06070 */
[----:B------:R-:W-:-:S04]  /*0440*/  LOP3.LUT R0, R13, R10, RZ, 0x3c, !PT ;  /* 0x0000000a0d007212 */ /* 0x000fc800078e3cff */
[----:B------:R-:W-:Y:S02]  /*0450*/  ISETP.GE.AND P2, PT, R0, RZ, PT ;  /* 0x000000ff0000720c */ /* 0x000fe40003f46270 */
[----:B------:R-:W0:Y:S05]  /*0460*/  S2R R0, SR_TID.X ;  /* 0x0000000000007919 */ /* 0x000e2a0000002100 */
[----:B------:R-:W-:Y:S01]  /*0470*/  @P0 VIADD R2, R2, 0x1 ;  /* 0x0000000102020836 */ /* 0x000fe20000000000 */
[----:B------:R-:W-:-:S05]  /*0480*/  ISETP.GT.AND P0, PT, R20, 0x1f, PT ;  /* 0x0000001f1400780c */ /* 0x000fca0003f04270 */
[----:B------:R-:W-:-:S05]  /*0490*/  @!P2 IMAD.MOV R2, RZ, RZ, -R2 ;  /* 0x000000ffff02a224 */ /* 0x000fca00078e0a02 */
[----:B------:R-:W-:-:S03]  /*04a0*/  R2UR UR4, R2 ;  /* 0x00000000020472ca */ /* 0x000fc600000e0000 */
[----:B------:R-:W-:Y:S02]  /*04b0*/  @!P0 CS2R R24, SRZ ;  /* 0x0000000000188805 */ /* 0x000fe4000001ff00 */
[----:B------:R-:W-:-:S04]  /*04c0*/  @!P0 CS2R R26, SRZ ;  /* 0x00000000001a8805 */ /* 0x000fc8000001ff00 */
[----:B------:R-:W-:-:S04]  /*04d0*/  @!UP0 ULOP3.LUT UR4, URZ, UR6, URZ, 0x33, !UPT ;  /* 0x000000063f048292 */ /* 0x000fc8000f8e333f */
[----:B------:R-:W-:Y:S02]  /*04e0*/  UIADD3 UR5, -UR4, URZ, URZ ;  /* 0x0000003f04057290 */ /* 0x000fe4000fffe13f */
[----:B------:R-:W-:Y:S01]  /*04f0*/  USHF.L.U32 UR13, UR4, 0x6, URZ ;  /* 0x00000006040d7899 */ /* 0x000fe2000800063f */
[C---:B0-----:R-:W-:Y:S01]  /*0500*/  LOP3.LUT R3, R0.reuse, 0x3f, RZ, 0xc0, !PT ;  /* 0x0000003f00037812 */ /* 0x041fe200078ec0ff */
[----:B------:R-:W-:Y:S01]  /*0510*/  @!P0 IMAD.SHL.U32 R16, R0, 0x2, RZ ;  /* 0x0000000200108824 */ /* 0x000fe200078e00ff */
[----:B------:R-:W-:Y:S01]  /*0520*/  SHF.R.U32.HI R15, RZ, 0x6, R0 ;  /* 0x00000006ff0f7819 */ /* 0x000fe20000011600 */
[----:B------:R-:W-:Y:S01]  /*0530*/  IMAD R2, R10, UR5, R13 ;  /* 0x000000050a027c24 */ /* 0x000fe2000f8e020d */
[----:B------:R-:W-:Y:S02]  /*0540*/  UMOV UR5, 0x400 ;  /* 0x0000040000057882 */ /* 0x000fe40000000000 */
[----:B---3--:R-:W-:Y:S01]  /*0550*/  ULEA UR12, UR12, UR5, 0x18 ;  /* 0x000000050c0c7291 */ /* 0x008fe2000f8ec03f */
[----:B------:R-:W-:Y:S01]  /*0560*/  IMAD.IADD R2, R6, 0x1, R2 ;  /* 0x0000000106027824 */ /* 0x000fe200078e0202 */
[----:B------:R-:W-:-:S03]  /*0570*/  SGXT.U32 R15, R15, 0x3 ;  /* 0x000000030f0f781a */ /* 0x000fc60000000000 */
[----:B------:R-:W-:Y:S01]  /*0580*/  IMAD R14, R2, 0x40, R3 ;  /* 0x00000040020e7824 */ /* 0x000fe200078e0203 */
[----:B------:R-:W-:Y:S06]  /*0590*/  @!P0 BRA `(.L_x_0) ;  /* 0x0000000c00bc8947 */ /* 0x000fec0003800000 */
[----:B------:R-:W-:Y:S01]  /*05a0*/  IABS R2, R8 ;  /* 0x0000000800027213 */ /* 0x000fe20000000000 */
[----:B------:R-:W0:Y:S01]  /*05b0*/  LDC R21, c[0x0][0x23c] ;  /* 0x00008f00ff157b82 */ /* 0x000e220000000800 */
[----:B------:R-:W-:Y:S01]  /*05c0*/  IABS R3, R9 ;  /* 0x0000000900037213 */ /* 0x000fe20000000000 */
[----:B------:R-:W-:Y:S01]  /*05d0*/  ULDC.64 UR8, c[0x0][0x210] ;  /* 0x0000840000087ab9 */ /* 0x000fe20000000a00 */
[----:B------:R-:W1:Y:S01]  /*05e0*/  I2F.RP R11, R2 ;  /* 0x00000002000b7306 */ /* 0x000e620000209400 */
[----:B------:R-:W-:Y:S02]  /*05f0*/  SHF.R.U32.HI R12, RZ, 0x5, R0 ;  /* 0x00000005ff0c7819 */ /* 0x000fe40000011600 */
[----:B------:R-:W-:Y:S02]  /*0600*/  CS2R R24, SRZ ;  /* 0x0000000000187805 */ /* 0x000fe4000001ff00 */
[----:B------:R-:W-:Y:S02]  /*0610*/  IABS R17, R14 ;  /* 0x0000000e00117213 */ /* 0x000fe40000000000 */
[----:B------:R-:W-:-:S02]  /*0620*/  CS2R R26, SRZ ;  /* 0x00000000001a7805 */ /* 0x000fc4000001ff00 */
[----:B------:R-:W-:Y:S02]  /*0630*/  R2UR UR15, R12 ;  /* 0x000000000c0f72ca */ /* 0x000fe400000e0000 */
[----:B------:R-:W-:Y:S02]  /*0640*/  CS2R R28, SRZ ;  /* 0x00000000001c7805 */ /* 0x000fe4000001ff00 */
[----:B------:R-:W-:Y:S01]  /*0650*/  ISETP.GE.AND P6, PT, R14, RZ, PT ;  /* 0x000000ff0e00720c */ /* 0x000fe20003fc6270 */
[----:B------:R-:W2:Y:S01]  /*0660*/  I2F.RP R10, R3 ;  /* 0x00000003000a7306 */ /* 0x000ea20000209400 */
[C---:B------:R-:W-:Y:S02]  /*0670*/  LOP3.LUT R23, R15.reuse, 0x10, RZ, 0xfc, !PT ;  /* 0x000000100f177812 */ /* 0x040fe400078efcff */
[----:B------:R-:W-:Y:S02]  /*0680*/  CS2R R30, SRZ ;  /* 0x00000000001e7805 */ /* 0x000fe4000001ff00 */
[----:B------:R-:W-:Y:S01]  /*0690*/  LOP3.LUT R32, R15, 0x8, RZ, 0xfc, !PT ;  /* 0x000000080f207812 */ /* 0x000fe200078efcff */
[----:B------:R-:W-:Y:S01]  /*06a0*/  UIADD3 UR16, UR12, 0x1000, URZ ;  /* 0x000010000c107890 */ /* 0x000fe2000fffe03f */
[----:B------:R-:W-:Y:S01]  /*06b0*/  LOP3.LUT R34, R0, 0x1f, RZ, 0xc0, !PT ;  /* 0x0000001f00227812 */ /* 0x000fe200078ec0ff */
[----:B------:R-:W-:Y:S01]  /*06c0*/  ULDC UR14, c[0x0][0x230] ;  /* 0x00008c00000e7ab9 */ /* 0x000fe20000000800 */
[----:B-1----:R-:W1:Y:S01]  /*06d0*/  MUFU.RCP R11, R11 ;  /* 0x0000000b000b7308 */ /* 0x002e620000001000 */
[----:B------:R-:W-:-:S02]  /*06e0*/  UIADD3 UR4, UR13, UR15, URZ ;  /* 0x0000000f0d047290 */ /* 0x000fc4000fffe03f */
[----:B------:R-:W-:Y:S01]  /*06f0*/  ULOP3.LUT UR7, UR13, 0xf, UR15, 0xf8, !UPT ;  /* 0x0000000f0d077892 */ /* 0x000fe2000f8ef80f */
[----:B0-----:R-:W-:Y:S01]  /*0700*/  IMAD.SHL.U32 R19, R21, 0x20, RZ ;  /* 0x0000002015137824 */ /* 0x001fe200078e00ff */
[----:B------:R-:W-:Y:S01]  /*0710*/  UIADD3 UR5, UR4, 0x30, URZ ;  /* 0x0000003004057890 */ /* 0x000fe2000fffe03f */
[----:B------:R-:W-:Y:S02]  /*0720*/  IMAD R21, R34, R21, RZ ;  /* 0x0000001522157224 */ /* 0x000fe400078e02ff */
[----:B--2---:R-:W0:Y:S01]  /*0730*/  MUFU.RCP R10, R10 ;  /* 0x0000000a000a7308 */ /* 0x004e220000001000 */
[----:B------:R-:W-:Y:S02]  /*0740*/  ULOP3.LUT UR6, UR7, 0x20, URZ, 0xfc, !UPT ;  /* 0x0000002007067892 */ /* 0x000fe4000f8efc3f */
[----:B------:R-:W-:Y:S01]  /*0750*/  ISETP.LE.AND P5, PT, RZ, UR7, PT ;  /* 0x00000007ff007c0c */ /* 0x000fe2000bfa3270 */
[----:B------:R-:W-:Y:S01]  /*0760*/  UIADD3 UR4, UR4, 0x10, URZ ;  /* 0x0000001004047890 */ /* 0x000fe2000fffe03f */
[----:B-1----:R-:W-:-:S04]  /*0770*/  VIADD R6, R11, 0xffffffe ;  /* 0x0ffffffe0b067836 */ /* 0x002fc80000000000 */
[----:B------:R1:W2:Y:S01]  /*0780*/  F2I.FTZ.U32.TRUNC.NTZ R7, R6 ;  /* 0x0000000600077305 */ /* 0x0002a2000021f000 */
[----:B0-----:R-:W-:-:S07]  /*0790*/  VIADD R4, R10, 0xffffffe ;  /* 0x0ffffffe0a047836 */ /* 0x001fce0000000000 */
[----:B------:R0:W3:Y:S01]  /*07a0*/  F2I.FTZ.U32.TRUNC.NTZ R5, R4 ;  /* 0x0000000400057305 */ /* 0x0000e2000021f000 */
[----:B-1----:R-:W-:Y:S02]  /*07b0*/  IMAD.MOV.U32 R6, RZ, RZ, RZ ;  /* 0x000000ffff067224 */ /* 0x002fe400078e00ff */
[----:B--2---:R-:W-:Y:S02]  /*07c0*/  IMAD.MOV R13, RZ, RZ, -R7 ;  /* 0x000000ffff0d7224 */ /* 0x004fe400078e0a07 */
[----:B0-----:R-:W-:Y:S02]  /*07d0*/  IMAD.MOV.U32 R4, RZ, RZ, RZ ;  /* 0x000000ffff047224 */ /* 0x001fe400078e00ff */
[----:B------:R-:W-:Y:S02]  /*07e0*/  IMAD R11, R13, R2, RZ ;  /* 0x000000020d0b7224 */ /* 0x000fe400078e02ff */
[----:B---3--:R-:W-:Y:S02]  /*07f0*/  IMAD.MOV R10, RZ, RZ, -R5 ;  /* 0x000000ffff0a7224 */ /* 0x008fe400078e0a05 */
[----:B------:R-:W-:-:S04]  /*0800*/  IMAD.HI.U32 R6, R7, R11, R6 ;  /* 0x0000000b07067227 */ /* 0x000fc800078e0006 */
[----:B------:R-:W-:Y:S02]  /*0810*/  IMAD R7, R10, R3, RZ ;  /* 0x000000030a077224 */ /* 0x000fe400078e02ff */
[----:B------:R-:W-:Y:S02]  /*0820*/  IMAD.U32 R11, RZ, RZ, UR7 ;  /* 0x00000007ff0b7e24 */ /* 0x000fe4000f8e00ff */
[----:B------:R-:W-:-:S03]  /*0830*/  IMAD.HI.U32 R4, R5, R7, R4 ;  /* 0x0000000705047227 */ /* 0x000fc600078e0004 */
[----:B------:R-:W-:Y:S01]  /*0840*/  IABS R22, R11 ;  /* 0x0000000b00167213 */ /* 0x000fe20000000000 */
[----:B------:R-:W-:Y:S02]  /*0850*/  IMAD.U32 R5, RZ, RZ, UR5 ;  /* 0x00000005ff057e24 */ /* 0x000fe4000f8e00ff */
[----:B------:R-:W-:Y:S02]  /*0860*/  IMAD.U32 R7, RZ, RZ, UR6 ;  /* 0x00000006ff077e24 */ /* 0x000fe4000f8e00ff */
[----:B------:R-:W-:Y:S01]  /*0870*/  IMAD.U32 R10, RZ, RZ, UR4 ;  /* 0x00000004ff0a7e24 */ /* 0x000fe2000f8e00ff */
[----:B------:R-:W-:Y:S02]  /*0880*/  IABS R5, R5 ;  /* 0x0000000500057213 */ /* 0x000fe40000000000 */
[----:B------:R-:W-:Y:S02]  /*0890*/  IABS R12, R7 ;  /* 0x00000007000c7213 */ /* 0x000fe40000000000 */
[----:B------:R-:W-:Y:S01]  /*08a0*/  IABS R13, R10 ;  /* 0x0000000a000d7213 */ /* 0x000fe20000000000 */
[----:B------:R-:W-:-:S02]  /*08b0*/  IMAD.MOV.U32 R11, RZ, RZ, R5 ;  /* 0x000000ffff0b7224 */ /* 0x000fc400078e0005 */
[----:B------:R-:W-:-:S04]  /*08c0*/  IMAD.HI.U32 R10, R6, R17, RZ ;  /* 0x00000011060a7227 */ /* 0x000fc800078e00ff */
[----:B------:R-:W-:-:S04]  /*08d0*/  IMAD.HI.U32 R5, R4, R11, RZ ;  /* 0x0000000b04057227 */ /* 0x000fc800078e00ff */
[----:B------:R-:W-:-:S04]  /*08e0*/  IMAD.HI.U32 R6, R4, R12, RZ ;  /* 0x0000000c04067227 */ /* 0x000fc800078e00ff */
[----:B------:R-:W-:-:S04]  /*08f0*/  IMAD.HI.U32 R7, R4, R13, RZ ;  /* 0x0000000d04077227 */ /* 0x000fc800078e00ff */
[----:B------:R-:W-:-:S04]  /*0900*/  IMAD.HI.U32 R4, R4, R22, RZ ;  /* 0x0000001604047227 */ /* 0x000fc800078e00ff */
[----:B------:R-:W-:Y:S02]  /*0910*/  IMAD.MOV R18, RZ, RZ, -R10 ;  /* 0x000000ffff127224 */ /* 0x000fe400078e0a0a */
[----:B------:R-:W-:Y:S02]  /*0920*/  IMAD.MOV R10, RZ, RZ, -R5 ;  /* 0x000000ffff0a7224 */ /* 0x000fe400078e0a05 */
[----:B------:R-:W-:Y:S02]  /*0930*/  IMAD.MOV R5, RZ, RZ, -R6 ;  /* 0x000000ffff057224 */ /* 0x000fe400078e0a06 */
[----:B------:R-:W-:Y:S02]  /*0940*/  IMAD.MOV R16, RZ, RZ, -R7 ;  /* 0x000000ffff107224 */ /* 0x000fe400078e0a07 */
[----:B------:R-:W-:Y:S02]  /*0950*/  IMAD.MOV R7, RZ, RZ, -R4 ;  /* 0x000000ffff077224 */ /* 0x000fe400078e0a04 */
[----:B------:R-:W-:-:S02]  /*0960*/  IMAD R6, R3, R10, R11 ;  /* 0x0000000a03067224 */ /* 0x000fc400078e020b */
[C---:B------:R-:W-:Y:S01]  /*0970*/  IMAD R10, R3.reuse, R5, R12 ;  /* 0x00000005030a7224 */ /* 0x040fe200078e020c */
[----:B------:R-:W-:Y:S01]  /*0980*/  SHF.R.S32.HI R5, RZ, 0x1f, R20 ;  /* 0x0000001fff057819 */ /* 0x000fe20000011414 */
[C---:B------:R-:W-:Y:S01]  /*0990*/  IMAD R4, R2.reuse, R18, R17 ;  /* 0x0000001202047224 */ /* 0x040fe200078e0211 */
[C---:B------:R-:W-:Y:S01]  /*09a0*/  ISETP.GT.U32.AND P0, PT, R3.reuse, R6, PT ;  /* 0x000000060300720c */ /* 0x040fe20003f04070 */
[C---:B------:R-:W-:Y:S01]  /*09b0*/  IMAD R12, R3.reuse, R16, R13 ;  /* 0x00000010030c7224 */ /* 0x040fe200078e020d */
[C---:B------:R-:W-:Y:S01]  /*09c0*/  ISETP.GT.U32.AND P1, PT, R3.reuse, R10, PT ;  /* 0x0000000a0300720c */ /* 0x040fe20003f24070 */
[C---:B------:R-:W-:Y:S01]  /*09d0*/  IMAD R22, R3.reuse, R7, R22 ;  /* 0x0000000703167224 */ /* 0x040fe200078e0216 */
[----:B------:R-:W-:Y:S01]  /*09e0*/  ISETP.GT.U32.AND P4, PT, R2, R4, PT ;  /* 0x000000040200720c */ /* 0x000fe20003f84070 */
[----:B------:R-:W-:Y:S01]  /*09f0*/  IMAD.SHL.U32 R16, R0, 0x2, RZ ;  /* 0x0000000200107824 */ /* 0x000fe200078e00ff */
[C---:B------:R-:W-:Y:S02]  /*0a00*/  ISETP.GT.U32.AND P2, PT, R3.reuse, R12, PT ;  /* 0x0000000c0300720c */ /* 0x040fe40003f44070 */
[----:B------:R-:W-:-:S02]  /*0a10*/  ISETP.GT.U32.AND P3, PT, R3, R22, PT ;  /* 0x000000160300720c */ /* 0x000fc40003f64070 */
[----:B------:R-:W-:Y:S02]  /*0a20*/  LEA.HI R20, R5, R20, RZ, 0x5 ;  /* 0x0000001405147211 */ /* 0x000fe400078f28ff */
[----:B------:R-:W-:Y:S01]  /*0a30*/  SHF.R.U32.HI R18, RZ, 0x2, R0 ;  /* 0x00000002ff127819 */ /* 0x000fe20000011600 */
[--C-:B------:R-:W-:Y:S01]  /*0a40*/  @!P0 IMAD.IADD R6, R6, 0x1, -R3.reuse ;  /* 0x0000000106068824 */ /* 0x100fe200078e0a03 */
[----:B------:R-:W0:Y:S01]  /*0a50*/  LDC R5, c[0x0][0x240] ;  /* 0x00009000ff057b82 */ /* 0x000e220000000800 */
[--C-:B------:R-:W-:Y:S01]  /*0a60*/  @!P1 IMAD.IADD R10, R10, 0x1, -R3.reuse ;  /* 0x000000010a0a9824 */ /* 0x100fe200078e0a03 */
[----:B------:R-:W-:Y:S01]  /*0a70*/  LOP3.LUT R17, R16, 0x3fe, RZ, 0xc0, !PT ;  /* 0x000003fe10117812 */ /* 0x000fe200078ec0ff */
[----:B------:R-:W-:Y:S01]  /*0a80*/  @!P4 IMAD.IADD R4, R4, 0x1, -R2 ;  /* 0x000000010404c824 */ /* 0x000fe200078e0a02 */
[C---:B------:R-:W-:Y:S01]  /*0a90*/  ISETP.GT.U32.AND P0, PT, R3.reuse, R6, PT ;  /* 0x000000060300720c */ /* 0x040fe20003f04070 */
[--C-:B------:R-:W-:Y:S01]  /*0aa0*/  @!P2 IMAD.IADD R12, R12, 0x1, -R3.reuse ;  /* 0x000000010c0ca824 */ /* 0x100fe200078e0a03 */
[----:B------:R-:W-:Y:S01]  /*0ab0*/  ISETP.GT.U32.AND P1, PT, R3, R10, PT ;  /* 0x0000000a0300720c */ /* 0x000fe20003f24070 */
[----:B------:R-:W-:Y:S01]  /*0ac0*/  @!P3 IMAD.IADD R22, R22, 0x1, -R3 ;  /* 0x000000011616b824 */ /* 0x000fe200078e0a03 */
[----:B------:R-:W-:-:S02]  /*0ad0*/  ISETP.GT.U32.AND P4, PT, R2, R4, PT ;  /* 0x000000040200720c */ /* 0x000fc40003f84070 */
[C---:B------:R-:W-:Y:S02]  /*0ae0*/  ISETP.GT.U32.AND P2, PT, R3.reuse, R12, PT ;  /* 0x0000000c0300720c */ /* 0x040fe40003f44070 */
[----:B------:R-:W-:Y:S02]  /*0af0*/  ISETP.GT.U32.AND P3, PT, R3, R22, PT ;  /* 0x000000160300720c */ /* 0x000fe40003f64070 */
[----:B------:R-:W-:Y:S02]  /*0b00*/  LOP3.LUT R17, R17, 0x30, R18, 0x78, !PT ;  /* 0x0000003011117812 */ /* 0x000fe400078e7812 */
[----:B------:R-:W1:Y:S01]  /*0b10*/  LDC R18, c[0x0][0x238] ;  /* 0x00008e00ff127b82 */ /* 0x000e620000000800 */
[--C-:B------:R-:W-:Y:S01]  /*0b20*/  @!P0 IMAD.IADD R6, R6, 0x1, -R3.reuse ;  /* 0x0000000106068824 */ /* 0x100fe200078e0a03 */
[----:B------:R-:W-:Y:S01]  /*0b30*/  ISETP.NE.AND P0, PT, R9, RZ, PT ;  /* 0x000000ff0900720c */ /* 0x000fe20003f05270 */
[--C-:B------:R-:W-:Y:S01]  /*0b40*/  @!P1 IMAD.IADD R10, R10, 0x1, -R3.reuse ;  /* 0x000000010a0a9824 */ /* 0x100fe200078e0a03 */
[----:B------:R-:W-:Y:S01]  /*0b50*/  LOP3.LUT R9, RZ, R9, RZ, 0x33, !PT ;  /* 0x00000009ff097212 */ /* 0x000fe200078e33ff */
[----:B------:R-:W-:Y:S01]  /*0b60*/  @!P4 IMAD.IADD R4, R4, 0x1, -R2 ;  /* 0x000000010404c824 */ /* 0x000fe200078e0a02 */
[----:B------:R-:W-:Y:S01]  /*0b70*/  ISETP.LE.AND P4, PT, RZ, UR4, PT ;  /* 0x00000004ff007c0c */ /* 0x000fe2000bf83270 */
[--C-:B------:R-:W-:Y:S01]  /*0b80*/  @!P2 IMAD.IADD R12, R12, 0x1, -R3.reuse ;  /* 0x000000010c0ca824 */ /* 0x100fe200078e0a03 */
[----:B------:R-:W-:Y:S01]  /*0b90*/  ISETP.LE.AND P2, PT, RZ, UR5, PT ;  /* 0x00000005ff007c0c */ /* 0x000fe2000bf43270 */
[----:B------:R-:W-:Y:S01]  /*0ba0*/  @!P3 IMAD.IADD R22, R22, 0x1, -R3 ;  /* 0x000000011616b824 */ /* 0x000fe200078e0a03 */
[----:B------:R-:W-:Y:S01]  /*0bb0*/  ISETP.LE.AND P3, PT, RZ, UR6, PT ;  /* 0x00000006ff007c0c */ /* 0x000fe2000bf63270 */
[----:B------:R-:W2:Y:S01]  /*0bc0*/  LDC.64 R2, c[0x0][0x218] ;  /* 0x00008600ff027b82 */ /* 0x000ea20000000a00 */
[----:B------:R-:W-:Y:S01]  /*0bd0*/  ISETP.NE.AND P1, PT, R8, RZ, PT ;  /* 0x000000ff0800720c */ /* 0x000fe20003f25270 */
[----:B------:R-:W-:Y:S01]  /*0be0*/  @!P5 IMAD.MOV R22, RZ, RZ, -R22 ;  /* 0x000000ffff16d224 */ /* 0x000fe200078e0a16 */
[----:B------:R-:W-:Y:S01]  /*0bf0*/  ULDC UR6, c[0x0][0x234] ;  /* 0x00008d0000067ab9 */ /* 0x000fe20000000800 */
[----:B------:R-:W-:Y:S01]  /*0c00*/  @!P6 IMAD.MOV R4, RZ, RZ, -R4 ;  /* 0x000000ffff04e224 */ /* 0x000fe200078e0a04 */
[----:B------:R-:W-:Y:S01]  /*0c10*/  USHF.R.U32.HI UR4, URZ, 0x4, UR12 ;  /* 0x000000043f047899 */ /* 0x000fe2000801160c */
[----:B------:R-:W-:Y:S01]  /*0c20*/  SHF.R.S32.HI R20, RZ, 0x5, R20 ;  /* 0x00000005ff147819 */ /* 0x000fe20000011414 */
[----:B------:R-:W-:Y:S01]  /*0c30*/  UMOV UR5, URZ ;  /* 0x0000003f00057c82 */ /* 0x000fe20008000000 */
[----:B------:R-:W-:Y:S01]  /*0c40*/  @!P4 IMAD.MOV R12, RZ, RZ, -R12 ;  /* 0x000000ffff0cc224 */ /* 0x000fe200078e0a0c */
[----:B------:R-:W-:Y:S01]  /*0c50*/  USGXT.U32 UR4, UR4, 0xe ;  /* 0x0000000e0404789a */ /* 0x000fe20008000000 */
[----:B------:R-:W-:-:S02]  /*0c60*/  @!P2 IMAD.MOV R6, RZ, RZ, -R6 ;  /* 0x000000ffff06a224 */ /* 0x000fc400078e0a06 */
[----:B------:R-:W-:Y:S01]  /*0c70*/  @!P3 IMAD.MOV R10, RZ, RZ, -R10 ;  /* 0x000000ffff0ab224 */ /* 0x000fe200078e0a0a */
[----:B------:R-:W-:Y:S01]  /*0c80*/  SEL R12, R9, R12, !P0 ;  /* 0x0000000c090c7207 */ /* 0x000fe20004000000 */
[----:B-1----:R-:W-:Y:S01]  /*0c90*/  IMAD R43, R23, R18, RZ ;  /* 0x00000012172b7224 */ /* 0x002fe200078e02ff */
[C---:B------:R-:W-:Y:S01]  /*0ca0*/  SEL R6, R9.reuse, R6, !P0 ;  /* 0x0000000609067207 */ /* 0x040fe20004000000 */
[----:B------:R-:W-:Y:S01]  /*0cb0*/  IMAD R45, R32, R18, RZ ;  /* 0x00000012202d7224 */ /* 0x000fe200078e02ff */
[C---:B------:R-:W-:Y:S01]  /*0cc0*/  SEL R10, R9.reuse, R10, !P0 ;  /* 0x0000000a090a7207 */ /* 0x040fe20004000000 */
[-C--:B0-----:R-:W-:Y:S01]  /*0cd0*/  IMAD R59, R12, R5.reuse, RZ ;  /* 0x000000050c3b7224 */ /* 0x081fe200078e02ff */
[----:B------:R-:W-:Y:S01]  /*0ce0*/  SEL R9, R9, R22, !P0 ;  /* 0x0000001609097207 */ /* 0x000fe20004000000 */
[-C--:B------:R-:W-:Y:S01]  /*0cf0*/  IMAD R6, R6, R5.reuse, RZ ;  /* 0x0000000506067224 */ /* 0x080fe200078e02ff */
[----:B------:R-:W-:Y:S01]  /*0d00*/  LOP3.LUT R22, R15, 0x18, RZ, 0xfc, !PT ;  /* 0x000000180f167812 */ /* 0x000fe200078efcff */
[-C--:B------:R-:W-:Y:S01]  /*0d10*/  IMAD R10, R10, R5.reuse, RZ ;  /* 0x000000050a0a7224 */ /* 0x080fe200078e02ff */
[----:B------:R-:W-:Y:S01]  /*0d20*/  @!P1 LOP3.LUT R4, RZ, R8, RZ, 0x33, !PT ;  /* 0x00000008ff049212 */ /* 0x000fe200078e33ff */
[----:B------:R-:W-:Y:S01]  /*0d30*/  IMAD R9, R9, R5, RZ ;  /* 0x0000000509097224 */ /* 0x000fe200078e02ff */
[----:B--2---:R-:W-:Y:S01]  /*0d40*/  LEA R12, P0, R6, R2, 0x1 ;  /* 0x00000002060c7211 */ /* 0x004fe200078008ff */
[----:B------:R-:W-:Y:S01]  /*0d50*/  IMAD R41, R22, R18, RZ ;  /* 0x0000001216297224 */ /* 0x000fe200078e02ff */
[----:B------:R-:W-:Y:S01]  /*0d60*/  LEA R38, P1, R10, R2, 0x1 ;  /* 0x000000020a267211 */ /* 0x000fe200078208ff */
[----:B------:R-:W-:Y:S01]  /*0d70*/  IMAD R47, R15, R18, RZ ;  /* 0x000000120f2f7224 */ /* 0x000fe200078e02ff */
[-C--:B------:R-:W-:Y:S01]  /*0d80*/  LEA R40, P2, R59, R2.reuse, 0x1 ;  /* 0x000000023b287211 */ /* 0x080fe200078408ff */
[----:B------:R-:W-:Y:S01]  /*0d90*/  IMAD.SHL.U32 R18, R18, 0x20, RZ ;  /* 0x0000002012127824 */ /* 0x000fe200078e00ff */
[----:B------:R-:W-:-:S02]  /*0da0*/  LEA R42, P3, R9, R2, 0x1 ;  /* 0x00000002092a7211 */ /* 0x000fc400078608ff */
[----:B------:R-:W-:Y:S02]  /*0db0*/  LOP3.LUT R2, R0, 0x1c0, RZ, 0xc0, !PT ;  /* 0x000001c000027812 */ /* 0x000fe400078ec0ff */
[-C--:B------:R-:W-:Y:S02]  /*0dc0*/  LEA.HI.X.SX32 R13, R6, R3.reuse, 0x1, P0 ;  /* 0x00000003060d7211 */ /* 0x080fe400000f0eff */
[-C--:B------:R-:W-:Y:S02]  /*0dd0*/  LEA.HI.X.SX32 R53, R10, R3.reuse, 0x1, P1 ;  /* 0x000000030a357211 */ /* 0x080fe400008f0eff */
[-C--:B------:R-:W-:Y:S02]  /*0de0*/  LEA.HI.X.SX32 R59, R59, R3.reuse, 0x1, P2 ;  /* 0x000000033b3b7211 */ /* 0x080fe400010f0eff */
[----:B------:R-:W-:Y:S02]  /*0df0*/  LEA.HI.X.SX32 R49, R9, R3, 0x1, P3 ;  /* 0x0000000309317211 */ /* 0x000fe400018f0eff */
[----:B------:R-:W-:Y:S01]  /*0e00*/  SHF.R.U32.HI R3, RZ, 0x2, R2 ;  /* 0x00000002ff037819 */ /* 0x000fe20000011602 */
[----:B------:R-:W-:Y:S01]  /*0e10*/  IMAD R2, R4, UR6, RZ ;  /* 0x0000000604027c24 */ /* 0x000fe2000f8e02ff */
[----:B------:R-:W-:-:S02]  /*0e20*/  LEA R33, P0, R41, UR8, 0x1 ;  /* 0x0000000829217c11 */ /* 0x000fc4000f8008ff */
[----:B------:R-:W-:Y:S02]  /*0e30*/  LEA R35, P1, R43, UR8, 0x1 ;  /* 0x000000082b237c11 */ /* 0x000fe4000f8208ff */
[----:B------:R-:W-:Y:S02]  /*0e40*/  LEA R37, P2, R45, UR8, 0x1 ;  /* 0x000000082d257c11 */ /* 0x000fe4000f8408ff */
[----:B------:R-:W-:Y:S01]  /*0e50*/  LEA R39, P3, R47, UR8, 0x1 ;  /* 0x000000082f277c11 */ /* 0x000fe2000f8608ff */
[----:B------:R-:W-:Y:S01]  /*0e60*/  UMOV UR8, 0x80 ;  /* 0x0000008000087882 */ /* 0x000fe20000000000 */
[----:B------:R-:W-:Y:S01]  /*0e70*/  LOP3.LUT R36, R3, 0x3fe, R16, 0x78, !PT ;  /* 0x000003fe03247812 */ /* 0x000fe200078e7810 */
[----:B------:R-:W-:Y:S01]  /*0e80*/  IMAD.WIDE R2, R2, 0x2, RZ ;  /* 0x0000000202027825 */ /* 0x000fe200078e02ff */
[----:B------:R-:W-:Y:S02]  /*0e90*/  LEA.HI.X.SX32 R41, R41, UR9, 0x1, P0 ;  /* 0x0000000929297c11 */ /* 0x000fe400080f0eff */
[----:B------:R-:W-:-:S02]  /*0ea0*/  LEA.HI.X.SX32 R43, R43, UR9, 0x1, P1 ;  /* 0x000000092b2b7c11 */ /* 0x000fc400088f0eff */
[----:B------:R-:W-:Y:S02]  /*0eb0*/  LEA.HI.X.SX32 R45, R45, UR9, 0x1, P2 ;  /* 0x000000092d2d7c11 */ /* 0x000fe400090f0eff */
[----:B------:R-:W-:Y:S01]  /*0ec0*/  LEA.HI.X.SX32 R47, R47, UR9, 0x1, P3 ;  /* 0x000000092f2f7c11 */ /* 0x000fe200098f0eff */
[----:B------:R-:W-:Y:S02]  /*0ed0*/  UMOV UR9, 0x40000040 ;  /* 0x4000004000097882 */ /* 0x000fe40000000000 */
[----:B------:R-:W-:-:S12]  /*0ee0*/  UIADD3.64 UR8, UR4, UR8, URZ ;  /* 0x0000000804087297 */ /* 0x000fd8000fffe03f */
.L_x_1:
[----:B------:R-:W-:Y:S02]  /*0ef0*/  ISETP.GE.AND P0, PT, R15, UR14, PT ;  /* 0x0000000e0f007c0c */ /* 0x000fe4000bf06270 */
[----:B------:R-:W-:Y:S02]  /*0f00*/  IADD3 R8, P1, R2, R39, RZ ;  /* 0x0000002702087210 */ /* 0x000fe40007f3e0ff */
[----:B------:R-:W-:Y:S02]  /*0f10*/  PRMT R51, RZ, 0x7610, R51 ;  /* 0x00007610ff337816 */ /* 0x000fe40000000033 */
[----:B------:R-:W-:Y:S01]  /*0f20*/  ISETP.GE.AND P2, PT, R32, UR14, PT ;  /* 0x0000000e20007c0c */ /* 0x000fe2000bf46270 */
[----:B------:R-:W-:Y:S01]  /*0f30*/  IMAD.X R9, R3, 0x1, R47, P1 ;  /* 0x0000000103097824 */ /* 0x000fe200008e062f */
[----:B------:R-:W-:Y:S02]  /*0f40*/  IADD3 R4, P1, R2, R37, RZ ;  /* 0x0000002502047210 */ /* 0x000fe40007f3e0ff */
[----:B------:R-:W-:-:S03]  /*0f50*/  ISETP.GE.AND P3, PT, R23, UR14, PT ;  /* 0x0000000e17007c0c */ /* 0x000fc6000bf66270 */
[----:B------:R-:W2:Y:S01]  /*0f60*/  @!P0 LDG.E.U16 R51, desc[UR18][R8.64] ;  /* 0x0000001208338981 */ /* 0x000ea2000c1e1500 */
[----:B------:R-:W-:Y:S01]  /*0f70*/  IADD3 R6, P0, R2, R35, RZ ;  /* 0x0000002302067210 */ /* 0x000fe20007f1e0ff */
[C---:B------:R-:W-:Y:S01]  /*0f80*/  IMAD.X R5, R3.reuse, 0x1, R45, P1 ;  /* 0x0000000103057824 */ /* 0x040fe200008e062d */
[----:B------:R-:W-:Y:S02]  /*0f90*/  ISETP.GE.AND P1, PT, R22, UR14, PT ;  /* 0x0000000e16007c0c */ /* 0x000fe4000bf26270 */
[----:B------:R-:W-:Y:S01]  /*0fa0*/  PRMT R55, RZ, 0x7610, R55 ;  /* 0x00007610ff377816 */ /* 0x000fe20000000037 */
[C---:B------:R-:W-:Y:S01]  /*0fb0*/  IMAD.X R7, R3.reuse, 0x1, R43, P0 ;  /* 0x0000000103077824 */ /* 0x040fe200000e062b */
[----:B------:R-:W-:Y:S02]  /*0fc0*/  IADD3 R10, P0, R2, R33, RZ ;  /* 0x00000021020a7210 */ /* 0x000fe40007f1e0ff */
[----:B------:R-:W-:Y:S02]  /*0fd0*/  PRMT R57, RZ, 0x7610, R57 ;  /* 0x00007610ff397816 */ /* 0x000fe40000000039 */
[----:B------:R-:W-:Y:S01]  /*0fe0*/  PRMT R61, RZ, 0x7610, R61 ;  /* 0x00007610ff3d7816 */ /* 0x000fe2000000003d */
[----:B------:R-:W-:Y:S01]  /*0ff0*/  IMAD.X R11, R3, 0x1, R41, P0 ;  /* 0x00000001030b7824 */ /* 0x000fe200000e0629 */
[----:B------:R0:W3:Y:S04]  /*1000*/  @!P2 LDG.E.U16 R55, desc[UR18][R4.64] ;  /* 0x000000120437a981 */ /* 0x0000e8000c1e1500 */
[----:B------:R1:W4:Y:S01]  /*1010*/  @!P3 LDG.E.U16 R57, desc[UR18][R6.64] ;  /* 0x000000120639b981 */ /* 0x000322000c1e1500 */
[----:B------:R-:W-:-:S03]  /*1020*/  ISETP.GE.AND P2, PT, R34, UR14, PT ;  /* 0x0000000e22007c0c */ /* 0x000fc6000bf46270 */
[----:B------:R-:W5:Y:S01]  /*1030*/  @!P1 LDG.E.U16 R61, desc[UR18][R10.64] ;  /* 0x000000120a3d9981 */ /* 0x000f62000c1e1500 */
[--C-:B0-----:R-:W-:Y:S01]  /*1040*/  IMAD.MOV.U32 R4, RZ, RZ, R42.reuse ;  /* 0x000000ffff047224 */ /* 0x101fe200078e002a */
[----:B------:R-:W-:Y:S01]  /*1050*/  PRMT R42, RZ, 0x7610, R42 ;  /* 0x00007610ff2a7816 */ /* 0x000fe2000000002a */
[----:B------:R-:W-:Y:S01]  /*1060*/  BAR.SYNC.DEFER_BLOCKING 0x0 ;  /* 0x0000000000007b1d */ /* 0x000fe20000010000 */
[----:B------:R-:W-:Y:S02]  /*1070*/  IMAD.MOV.U32 R5, RZ, RZ, R49 ;  /* 0x000000ffff057224 */ /* 0x000fe400078e0031 */
[--C-:B-1----:R-:W-:Y:S02]  /*1080*/  IMAD.MOV.U32 R6, RZ, RZ, R40.reuse ;  /* 0x000000ffff067224 */ /* 0x102fe400078e0028 */
[----:B------:R-:W-:Y:S01]  /*1090*/  IMAD.MOV.U32 R7, RZ, RZ, R59 ;  /* 0x000000ffff077224 */ /* 0x000fe200078e003b */
[----:B------:R-:W-:Y:S01]  /*10a0*/  PRMT R40, RZ, 0x7610, R40 ;  /* 0x00007610ff287816 */ /* 0x000fe20000000028 */
[----:B------:R-:W-:-:S04]  /*10b0*/  IMAD.WIDE R48, R21, 0x2, R4 ;  /* 0x0000000215307825 */ /* 0x000fc800078e0204 */
[----:B------:R-:W-:-:S05]  /*10c0*/  IMAD.WIDE R8, R21, 0x2, R6 ;  /* 0x0000000215087825 */ /* 0x000fca00078e0206 */
[----:B------:R0:W5:Y:S01]  /*10d0*/  @!P2 LDG.E.U16 R40, desc[UR18][R8.64] ;  /* 0x000000120828a981 */ /* 0x000162000c1e1500 */
[----:B------:R-:W-:-:S03]  /*10e0*/  PRMT R44, RZ, 0x7610, R44 ;  /* 0x00007610ff2c7816 */ /* 0x000fc6000000002c */
[----:B------:R-:W5:Y:S01]  /*10f0*/  @!P2 LDG.E.U16 R42, desc[UR18][R48.64] ;  /* 0x00000012302aa981 */ /* 0x000f62000c1e1500 */
[--C-:B0-----:R-:W-:Y:S02]  /*1100*/  IMAD.MOV.U32 R8, RZ, RZ, R38.reuse ;  /* 0x000000ffff087224 */ /* 0x101fe400078e0026 */
[----:B------:R-:W-:Y:S01]  /*1110*/  IMAD.MOV.U32 R9, RZ, RZ, R53 ;  /* 0x000000ffff097224 */ /* 0x000fe200078e0035 */
[----:B------:R-:W-:Y:S01]  /*1120*/  PRMT R38, RZ, 0x7610, R38 ;  /* 0x00007610ff267816 */ /* 0x000fe20000000026 */
[----:B------:R-:W-:-:S05]  /*1130*/  IMAD.WIDE R10, R21, 0x2, R8 ;  /* 0x00000002150a7825 */ /* 0x000fca00078e0208 */
[----:B------:R0:W5:Y:S02]  /*1140*/  @!P2 LDG.E.U16 R38, desc[UR18][R10.64] ;  /* 0x000000120a26a981 */ /* 0x000164000c1e1500 */
[----:B0-----:R-:W-:Y:S02]  /*1150*/  IMAD.MOV.U32 R10, RZ, RZ, R12 ;  /* 0x000000ffff0a7224 */ /* 0x001fe400078e000c */
[----:B------:R-:W-:Y:S02]  /*1160*/  IMAD.MOV.U32 R11, RZ, RZ, R13 ;  /* 0x000000ffff0b7224 */ /* 0x000fe400078e000d */
[----:B------:R-:W-:-:S05]  /*1170*/  IMAD.WIDE R12, R21, 0x2, R10 ;  /* 0x00000002150c7825 */ /* 0x000fca00078e020a */
[----:B------:R-:W5:Y:S01]  /*1180*/  @!P2 LDG.E.U16 R44, desc[UR18][R12.64] ;  /* 0x000000120c2ca981 */ /* 0x000f62000c1e1500 */
[----:B------:R-:W-:-:S04]  /*1190*/  USHF.L.U32 UR6, UR15, 0x4, URZ ;  /* 0x000000040f067899 */ /* 0x000fc8000800063f */
[----:B------:R-:W-:-:S04]  /*11a0*/  ULOP3.LUT UR6, UR6, 0xc0, URZ, 0xc0, !UPT ;  /* 0x000000c006067892 */ /* 0x000fc8000f8ec03f */
[----:B------:R-:W-:-:S04]  /*11b0*/  ULEA.HI UR6, UR16, UR6, URZ, 0x1c ;  /* 0x0000000610067291 */ /* 0x000fc8000f8fe03f */
[----:B------:R-:W-:Y:S01]  /*11c0*/  ULOP3.LUT UR6, UR6, 0x3fff, URZ, 0xc0, !UPT ;  /* 0x00003fff06067892 */ /* 0x000fe2000f8ec03f */
[----:B------:R-:W-:Y:S01]  /*11d0*/  UMOV UR20, UR4 ;  /* 0x0000000400147c82 */ /* 0x000fe20008000000 */
[----:B------:R-:W-:Y:S01]  /*11e0*/  UMOV UR21, 0x40000040 ;  /* 0x4000004000157882 */ /* 0x000fe20000000000 */
[----:B------:R-:W-:-:S04]  /*11f0*/  UMOV UR23, 0x80000020 ;  /* 0x8000002000177882 */ /* 0x000fc80000000000 */
[----:B------:R-:W-:Y:S01]  /*1200*/  UMOV UR22, UR6 ;  /* 0x0000000600167c82 */ /* 0x000fe20008000000 */
[----:B------:R-:W-:Y:S01]  /*1210*/  UMOV UR10, 0xfffffffe ;  /* 0xfffffffe000a7882 */ /* 0x000fe20000000000 */
[----:B------:R-:W-:Y:S01]  /*1220*/  UMOV UR11, 0x7fffffdf ;  /* 0x7fffffdf000b7882 */ /* 0x000fe20000000000 */
[----:B------:R-:W-:Y:S02]  /*1230*/  UMOV UR7, URZ ;  /* 0x0000003f00077c82 */ /* 0x000fe40008000000 */
[----:B------:R-:W-:Y:S01]  /*1240*/  UIADD3.64 UR10, UR6, -UR10, URZ ;  /* 0x8000000a060a7297 */ /* 0x000fe2000fffe03f */
[----:B------:R-:W-:-:S05]  /*1250*/  VIADD R20, R20, 0xffffffff ;  /* 0xffffffff14147836 */ /* 0x000fca0000000000 */
[----:B------:R-:W-:Y:S01]  /*1260*/  ISETP.NE.U32.AND P0, PT, R20, RZ, PT ;  /* 0x000000ff1400720c */ /* 0x000fe20003f05070 */
[----:B------:R-:W-:Y:S01]  /*1270*/  IMAD.WIDE R10, R19, 0x2, R10 ;  /* 0x00000002130a7825 */ /* 0x000fe200078e020a */
[----:B------:R-:W-:-:S03]  /*1280*/  UIADD3 UR14, UR14, -0x20, URZ ;  /* 0xffffffe00e0e7890 */ /* 0x000fc6000fffe03f */
[----:B------:R-:W-:-:S04]  /*1290*/  IMAD.WIDE R8, R19, 0x2, R8 ;  /* 0x0000000213087825 */ /* 0x000fc800078e0208 */
[----:B------:R-:W-:-:S04]  /*12a0*/  IMAD.WIDE R6, R19, 0x2, R6 ;  /* 0x0000000213067825 */ /* 0x000fc800078e0206 */
[----:B------:R-:W-:Y:S01]  /*12b0*/  IMAD.WIDE R4, R19, 0x2, R4 ;  /* 0x0000000213047825 */ /* 0x000fe200078e0204 */
[----:B--2---:R-:W-:Y:S04]  /*12c0*/  STS.U16 [R36+UR12], R51 ;  /* 0x0000003324007988 */ /* 0x004fe8000800040c */
[----:B---3--:R-:W-:Y:S04]  /*12d0*/  STS.U16 [R36+UR12+0x400], R55 ;  /* 0x0004003724007988 */ /* 0x008fe8000800040c */
[----:B----4-:R-:W-:Y:S04]  /*12e0*/  STS.U16 [R36+UR12+0x800], R57 ;  /* 0x0008003924007988 */ /* 0x010fe8000800040c */
[----:B-----5:R-:W-:Y:S04]  /*12f0*/  STS.U16 [R36+UR12+0xc00], R61 ;  /* 0x000c003d24007988 */ /* 0x020fe8000800040c */
[----:B------:R-:W-:Y:S04]  /*1300*/  STS.U16 [R17+UR12+0x1400], R40 ;  /* 0x0014002811007988 */ /* 0x000fe8000800040c */
[----:B------:R-:W-:Y:S04]  /*1310*/  STS.U16 [R17+UR12+0x1000], R42 ;  /* 0x0010002a11007988 */ /* 0x000fe8000800040c */
[----:B------:R0:W-:Y:S04]  /*1320*/  STS.U16 [R17+UR12+0x1800], R38 ;  /* 0x0018002611007988 */ /* 0x0001e8000800040c */
[----:B------:R1:W-:Y:S01]  /*1330*/  STS.U16 [R17+UR12+0x1c00], R44 ;  /* 0x001c002c11007988 */ /* 0x0003e2000800040c */
[----:B------:R2:W-:Y:S06]  /*1340*/  MEMBAR.ALL.CTA ;  /* 0x0000000000007992 */ /* 0x0005ec0000008000 */
[----:B--2---:R-:W2:Y:S02]  /*1350*/  FENCE.VIEW.ASYNC.S ;  /* 0x00000000000073c6 */ /* 0x004ea40000000000 */
[----:B--2---:R-:W-:Y:S06]  /*1360*/  BAR.SYNC.DEFER_BLOCKING 0x0 ;  /* 0x0000000000007b1d */ /* 0x004fec0000010000 */
[----:B------:R-:W-:-:S06]  /*1370*/  WARPGROUP.ARRIVE ;  /* 0x00000000000079c5 */ /* 0x000fcc0000000000 */
[----:B------:R-:W-:Y:S04]  /*1380*/  HGMMA.64x16x16.F32.BF16 R24, gdesc[UR20].tnspA, R24 ;  /* 0x20200000141879f0 */ /* 0x000fe80008701818 */
[----:B------:R-:W-:Y:S01]  /*1390*/  HGMMA.64x16x16.F32.BF16 R24, gdesc[UR8].tnspA, R24, gsb0 ;  /* 0x20200000081879f0 */ /* 0x000fe20008001818 */
[----:B------:R-:W-:Y:S02]  /*13a0*/  IMAD.MOV.U32 R12, RZ, RZ, R10 ;  /* 0x000000ffff0c7224 */ /* 0x000fe400078e000a */
[----:B------:R-:W-:Y:S02]  /*13b0*/  IMAD.MOV.U32 R13, RZ, RZ, R11 ;  /* 0x000000ffff0d7224 */ /* 0x000fe400078e000b */
[----:B0-----:R-:W-:Y:S02]  /*13c0*/  IMAD.MOV.U32 R38, RZ, RZ, R8 ;  /* 0x000000ffff267224 */ /* 0x001fe400078e0008 */
[----:B------:R-:W-:-:S02]  /*13d0*/  IMAD.MOV.U32 R53, RZ, RZ, R9 ;  /* 0x000000ffff357224 */ /* 0x000fc400078e0009 */
[----:B------:R-:W-:Y:S02]  /*13e0*/  IMAD.MOV.U32 R40, RZ, RZ, R6 ;  /* 0x000000ffff287224 */ /* 0x000fe400078e0006 */
[----:B------:R-:W-:Y:S02]  /*13f0*/  IMAD.MOV.U32 R59, RZ, RZ, R7 ;  /* 0x000000ffff3b7224 */ /* 0x000fe400078e0007 */
[----:B------:R-:W-:Y:S02]  /*1400*/  IMAD.MOV.U32 R42, RZ, RZ, R4 ;  /* 0x000000ffff2a7224 */ /* 0x000fe400078e0004 */
[----:B------:R-:W-:Y:S02]  /*1410*/  IMAD.MOV.U32 R49, RZ, RZ, R5 ;  /* 0x000000ffff317224 */ /* 0x000fe400078e0005 */
[----:B------:R-:W-:Y:S01]  /*1420*/  IMAD.WIDE R2, R18, 0x2, R2 ;  /* 0x0000000212027825 */ /* 0x000fe200078e0202 */
[----:B------:R-:W-:Y:S02]  /*1430*/  WARPGROUP.DEPBAR.LE gsb0, 0x0 ;  /* 0x00008000000079c5 */ /* 0x000fe40000010000 */
[----:B-1----:R-:W-:Y:S05]  /*1440*/  @P0 BRA `(.L_x_1) ;  /* 0xfffffff800a80947 */ /* 0x002fea000383ffff */
[----:B------:R-:W-:Y:S02]  /*1450*/  F2FP.BF16.F32.PACK_AB R27, R31, R27 ;  /* 0x0000001b1f1b723e */ /* 0x000fe400000010ff */
[----:B------:R-:W-:Y:S02]  /*1460*/  F2FP.BF16.F32.PACK_AB R26, R30, R26 ;  /* 0x0000001a1e1a723e */ /* 0x000fe400000010ff */
[----:B------:R-:W-:Y:S02]  /*1470*/  F2FP.BF16.F32.PACK_AB R25, R29, R25 ;  /* 0x000000191d19723e */ /* 0x000fe400000010ff */
[----:B------:R-:W-:-:S07]  /*1480*/  F2FP.BF16.F32.PACK_AB R24, R28, R24 ;  /* 0x000000181c18723e */ /* 0x000fce00000010ff */
.L_x_0:
[----:B------:R-:W-:Y:S01]  /*1490*/  SHF.R.S32.HI R4, RZ, 0x5, R0 ;  /* 0x00000005ff047819 */ /* 0x000fe20000011400 */
[C---:B------:R-:W-:Y:S01]  /*14a0*/  IMAD.SHL.U32 R2, R0.reuse, 0x20, RZ ;  /* 0x0000002000027824 */ /* 0x040fe200078e00ff */
[----:B------:R-:W-:Y:S01]  /*14b0*/  BAR.SYNC.DEFER_BLOCKING 0x0 ;  /* 0x0000000000007b1d */ /* 0x000fe20000010000 */
[C---:B------:R-:W-:Y:S01]  /*14c0*/  LOP3.LUT R3, R0.reuse, 0x180, RZ, 0xc0, !PT ;  /* 0x0000018000037812 */ /* 0x040fe200078ec0ff */
[----:B------:R-:W-:Y:S01]  /*14d0*/  IMAD.SHL.U32 R7, R0, 0x4, RZ ;  /* 0x0000000400077824 */ /* 0x000fe200078e00ff */
[----:B------:R-:W-:Y:S01]  /*14e0*/  SGXT R4, R4, 0x1 ;  /* 0x000000010404781a */ /* 0x000fe20000000200 */
[----:B------:R-:W-:Y:S01]  /*14f0*/  IMAD.U32 R10, RZ, RZ, UR13 ;  /* 0x0000000dff0a7e24 */ /* 0x000fe2000f8e00ff */
[----:B------:R-:W-:-:S03]  /*1500*/  LOP3.LUT R2, R2, 0x60, RZ, 0xc0, !PT ;  /* 0x0000006002027812 */ /* 0x000fc600078ec0ff */
[----:B------:R-:W0:Y:S01]  /*1510*/  LDC R29, c[0x0][0x248] ;  /* 0x00009200ff1d7b82 */ /* 0x000e220000000800 */
[----:B------:R-:W-:Y:S01]  /*1520*/  LOP3.LUT R5, R4, 0x1040, RZ, 0xc0, !PT ;  /* 0x0000104004057812 */ /* 0x000fe200078ec0ff */
[----:B------:R-:W-:Y:S01]  /*1530*/  IMAD.SHL.U32 R4, R0, 0x100, RZ ;  /* 0x0000010000047824 */ /* 0x000fe200078e00ff */
[----:B------:R-:W-:Y:S01]  /*1540*/  ULDC UR4, c[0x0][0x244] ;  /* 0x0000910000047ab9 */ /* 0x000fe20000000800 */
[----:B------:R-:W-:Y:S01]  /*1550*/  IMAD R2, R3, 0x4, R2 ;  /* 0x0000000403027824 */ /* 0x000fe200078e0202 */
[----:B------:R-:W-:Y:S01]  /*1560*/  LOP3.LUT R5, R5, 0x1c, R0, 0xf8, !PT ;  /* 0x0000001c05057812 */ /* 0x000fe200078ef800 */
[----:B------:R-:W-:Y:S01]  /*1570*/  ULDC.64 UR6, c[0x0][0x228] ;  /* 0x00008a0000067ab9 */ /* 0x000fe20000000a00 */
[----:B------:R-:W-:Y:S02]  /*1580*/  LOP3.LUT R4, R4, 0x1800, RZ, 0xc0, !PT ;  /* 0x0000180004047812 */ /* 0x000fe400078ec0ff */
[----:B------:R-:W-:Y:S01]  /*1590*/  LOP3.LUT R5, R5, R2, RZ, 0x3c, !PT ;  /* 0x0000000205057212 */ /* 0x000fe200078e3cff */
[----:B------:R-:W-:Y:S01]  /*15a0*/  IMAD R2, R14, UR4, RZ ;  /* 0x000000040e027c24 */ /* 0x000fe2000f8e02ff */
[----:B------:R-:W-:Y:S01]  /*15b0*/  SHF.R.U32.HI R3, RZ, 0x2, R3 ;  /* 0x00000002ff037819 */ /* 0x000fe20000011603 */
[----:B------:R-:W-:Y:S01]  /*15c0*/  ULDC.64 UR4, c[0x0][0x220] ;  /* 0x0000880000047ab9 */ /* 0x000fe20000000a00 */
[----:B------:R-:W-:-:S02]  /*15d0*/  LOP3.LUT R5, R5, 0x80, R16, 0xf8, !PT ;  /* 0x0000008005057812 */ /* 0x000fc400078ef810 */
[----:B------:R-:W-:Y:S02]  /*15e0*/  LOP3.LUT R4, R4, 0x1fc, R7, 0xf8, !PT ;  /* 0x000001fc04047812 */ /* 0x000fe400078ef807 */
[----:B------:R-:W-:Y:S01]  /*15f0*/  LOP3.LUT R0, R5, 0x20, RZ, 0x3c, !PT ;  /* 0x0000002005007812 */ /* 0x000fe200078e3cff */
[----:B------:R-:W-:Y:S01]  /*1600*/  STS [R5+UR12], R24 ;  /* 0x0000001805007988 */ /* 0x000fe2000800080c */
[----:B------:R-:W-:Y:S02]  /*1610*/  LOP3.LUT R8, R4, R3, RZ, 0x3c, !PT ;  /* 0x0000000304087212 */ /* 0x000fe400078e3cff */
[----:B------:R-:W-:Y:S01]  /*1620*/  LEA R12, P1, R2, UR4, 0x1 ;  /* 0x00000004020c7c11 */ /* 0x000fe2000f8208ff */
[----:B------:R0:W-:Y:S01]  /*1630*/  STS [R5+UR12+0x100], R25 ;  /* 0x0001001905007988 */ /* 0x0001e2000800080c */
[----:B------:R-:W-:Y:S02]  /*1640*/  ISETP.GE.AND P0, PT, R14, UR6, PT ;  /* 0x000000060e007c0c */ /* 0x000fe4000bf06270 */
[----:B------:R-:W-:Y:S01]  /*1650*/  LEA.HI.X.SX32 R16, R2, UR5, 0x1, P1 ;  /* 0x0000000502107c11 */ /* 0x000fe200088f0eff */
[----:B------:R-:W-:Y:S01]  /*1660*/  STS [R0+UR12+0x800], R26 ;  /* 0x0008001a00007988 */ /* 0x000fe2000800080c */
[----:B------:R-:W-:-:S02]  /*1670*/  LOP3.LUT R4, R10, 0x8, R15, 0xfe, !PT ;  /* 0x000000080a047812 */ /* 0x000fc400078efe0f */
[--C-:B------:R-:W-:Y:S01]  /*1680*/  LOP3.LUT R13, R10, 0x30, R15.reuse, 0xfe, !PT ;  /* 0x000000300a0d7812 */ /* 0x100fe200078efe0f */
[----:B------:R1:W-:Y:S01]  /*1690*/  STS [R0+UR12+0x900], R27 ;  /* 0x0009001b00007988 */ /* 0x0003e2000800080c */
[----:B------:R-:W-:Y:S01]  /*16a0*/  BAR.SYNC.DEFER_BLOCKING 0x0 ;  /* 0x0000000000007b1d */ /* 0x000fe20000010000 */
[C---:B0-----:R-:W-:Y:S01]  /*16b0*/  IMAD R5, R4.reuse, R29, RZ ;  /* 0x0000001d04057224 */ /* 0x041fe200078e02ff */
[----:B------:R-:W-:Y:S02]  /*16c0*/  ISETP.LT.AND P6, PT, R4, UR7, !P0 ;  /* 0x0000000704007c0c */ /* 0x000fe4000c7c1270 */
[C-C-:B------:R-:W-:Y:S02]  /*16d0*/  LOP3.LUT R7, R10.reuse, 0x28, R15.reuse, 0xfe, !PT ;  /* 0x000000280a077812 */ /* 0x140fe400078efe0f */
[----:B-1----:R-:W-:Y:S02]  /*16e0*/  LOP3.LUT R0, R15, UR13, RZ, 0xfc, !PT ;  /* 0x0000000d0f007c12 */ /* 0x002fe4000f8efcff */
[----:B------:R-:W-:-:S02]  /*16f0*/  LOP3.LUT R20, R10, 0x20, R15, 0xfe, !PT ;  /* 0x000000200a147812 */ /* 0x000fc400078efe0f */
[C---:B------:R-:W-:Y:S01]  /*1700*/  ISETP.LT.AND P1, PT, R0.reuse, UR7, !P0 ;  /* 0x0000000700007c0c */ /* 0x040fe2000c721270 */
[----:B------:R-:W-:Y:S01]  /*1710*/  IMAD R6, R0, R29, RZ ;  /* 0x0000001d00067224 */ /* 0x000fe200078e02ff */
[C-C-:B------:R-:W-:Y:S02]  /*1720*/  LOP3.LUT R18, R10.reuse, 0x38, R15.reuse, 0xfe, !PT ;  /* 0x000000380a127812 */ /* 0x140fe400078efe0f */
[--C-:B------:R-:W-:Y:S01]  /*1730*/  LOP3.LUT R0, R10, 0x18, R15.reuse, 0xfe, !PT ;  /* 0x000000180a007812 */ /* 0x100fe200078efe0f */
[C---:B------:R-:W-:Y:S01]  /*1740*/  IMAD R9, R29.reuse, 0x20, R6 ;  /* 0x000000201d097824 */ /* 0x040fe200078e0206 */
[----:B------:R-:W-:Y:S02]  /*1750*/  LEA R2, P2, R6, R12, 0x1 ;  /* 0x0000000c06027211 */ /* 0x000fe400078408ff */
[----:B------:R-:W-:Y:S01]  /*1760*/  LOP3.LUT R15, R10, 0x10, R15, 0xfe, !PT ;  /* 0x000000100a0f7812 */ /* 0x000fe200078efe0f */
[----:B------:R-:W-:Y:S01]  /*1770*/  IMAD R11, R29, 0x8, R9 ;  /* 0x000000081d0b7824 */ /* 0x000fe200078e0209 */
[----:B------:R-:W-:-:S02]  /*1780*/  LEA.HI.X.SX32 R3, R6, R16, 0x1, P2 ;  /* 0x0000001006037211 */ /* 0x000fc400010f0eff */
[----:B------:R-:W-:Y:S01]  /*1790*/  LEA R4, P3, R5, R12, 0x1 ;  /* 0x0000000c05047211 */ /* 0x000fe200078608ff */
[----:B------:R-:W-:Y:S01]  /*17a0*/  IMAD R14, R29, 0x8, R11 ;  /* 0x000000081d0e7824 */ /* 0x000fe200078e020b */
[----:B------:R-:W0:Y:S01]  /*17b0*/  LDS R17, [R8+UR12] ;  /* 0x0000000c08117984 */ /* 0x000e220008000800 */
[C---:B------:R-:W-:Y:S01]  /*17c0*/  ISETP.LT.AND P5, PT, R15.reuse, UR7, !P0 ;  /* 0x000000070f007c0c */ /* 0x040fe2000c7a1270 */
[-C--:B------:R-:W-:Y:S01]  /*17d0*/  IMAD R15, R15, R29.reuse, RZ ;  /* 0x0000001d0f0f7224 */ /* 0x080fe200078e02ff */
[----:B------:R-:W-:Y:S01]  /*17e0*/  LEA.HI.X.SX32 R5, R5, R16, 0x1, P3 ;  /* 0x0000001005057211 */ /* 0x000fe200018f0eff */
[----:B------:R-:W1:Y:S01]  /*17f0*/  LDS R19, [R8+UR12+0x200] ;  /* 0x0002000c08137984 */ /* 0x000e620008000800 */
[C---:B------:R-:W-:Y:S01]  /*1800*/  ISETP.LT.AND P4, PT, R0.reuse, UR7, !P0 ;  /* 0x0000000700007c0c */ /* 0x040fe2000c781270 */
[----:B------:R-:W-:Y:S01]  /*1810*/  IMAD R0, R0, R29, RZ ;  /* 0x0000001d00007224 */ /* 0x000fe200078e02ff */
[----:B------:R-:W-:Y:S01]  /*1820*/  ISETP.LT.AND P2, PT, R7, UR7, !P0 ;  /* 0x0000000707007c0c */ /* 0x000fe2000c741270 */
[----:B------:R-:W2:Y:S04]  /*1830*/  LDS R21, [R8+UR12+0x400] ;  /* 0x0004000c08157984 */ /* 0x000ea80008000800 */
[----:B------:R-:W3:Y:S04]  /*1840*/  LDS R23, [R8+UR12+0x600] ;  /* 0x0006000c08177984 */ /* 0x000ee80008000800 */
[----:B0-----:R0:W-:Y:S01]  /*1850*/  @P1 STG.E.U16 desc[UR18][R2.64], R17 ;  /* 0x0000001102001986 */ /* 0x0011e2000c101512 */
[----:B------:R-:W-:-:S04]  /*1860*/  LEA R6, P1, R15, R12, 0x1 ;  /* 0x0000000c0f067211 */ /* 0x000fc800078208ff */
[----:B------:R-:W-:Y:S02]  /*1870*/  LEA.HI.X.SX32 R7, R15, R16, 0x1, P1 ;  /* 0x000000100f077211 */ /* 0x000fe400008f0eff */
[----:B0-----:R-:W-:Y:S02]  /*1880*/  PRMT R3, R17, 0x7632, R3 ;  /* 0x0000763211037816 */ /* 0x001fe40000000003 */
[----:B------:R-:W-:-:S03]  /*1890*/  LEA R2, P3, R0, R12, 0x1 ;  /* 0x0000000c00027211 */ /* 0x000fc600078608ff */
[----:B------:R0:W-:Y:S01]  /*18a0*/  @P6 STG.E.U16 desc[UR18][R4.64], R3 ;  /* 0x0000000304006986 */ /* 0x0001e2000c101512 */
[----:B------:R-:W-:-:S03]  /*18b0*/  LEA R8, P6, R9, R12, 0x1 ;  /* 0x0000000c09087211 */ /* 0x000fc600078c08ff */
[----:B-1----:R2:W-:Y:S01]  /*18c0*/  @P5 STG.E.U16 desc[UR18][R6.64], R19 ;  /* 0x0000001306005986 */ /* 0x0025e2000c101512 */
[----:B------:R-:W-:Y:S02]  /*18d0*/  LEA.HI.X.SX32 R9, R9, R16, 0x1, P6 ;  /* 0x0000001009097211 */ /* 0x000fe400030f0eff */
[----:B------:R-:W-:-:S04]  /*18e0*/  LEA R10, P6, R11, R12, 0x1 ;  /* 0x0000000c0b0a7211 */ /* 0x000fc800078c08ff */
[-C--:B------:R-:W-:Y:S02]  /*18f0*/  LEA.HI.X.SX32 R11, R11, R16.reuse, 0x1, P6 ;  /* 0x000000100b0b7211 */ /* 0x080fe400030f0eff */
[----:B0-----:R-:W-:Y:S01]  /*1900*/  LEA.HI.X.SX32 R3, R0, R16, 0x1, P3 ;  /* 0x0000001000037211 */ /* 0x001fe200018f0eff */
[----:B------:R-:W-:Y:S01]  /*1910*/  IMAD R0, R29, 0x8, R14 ;  /* 0x000000081d007824 */ /* 0x000fe200078e020e */
[----:B------:R-:W-:Y:S02]  /*1920*/  LEA R4, P1, R14, R12, 0x1 ;  /* 0x0000000c0e047211 */ /* 0x000fe400078208ff */
[----:B------:R-:W-:Y:S02]  /*1930*/  ISETP.LT.AND P3, PT, R20, UR7, !P0 ;  /* 0x0000000714007c0c */ /* 0x000fe4000c761270 */
[----:B------:R-:W-:Y:S02]  /*1940*/  LEA.HI.X.SX32 R5, R14, R16, 0x1, P1 ;  /* 0x000000100e057211 */ /* 0x000fe400008f0eff */
[----:B------:R-:W-:-:S02]  /*1950*/  LEA R12, P6, R0, R12, 0x1 ;  /* 0x0000000c000c7211 */ /* 0x000fc400078c08ff */
[----:B------:R-:W-:Y:S02]  /*1960*/  ISETP.LT.AND P1, PT, R13, UR7, !P0 ;  /* 0x000000070d007c0c */ /* 0x000fe4000c721270 */
[----:B------:R-:W-:Y:S02]  /*1970*/  ISETP.LT.AND P0, PT, R18, UR7, !P0 ;  /* 0x0000000712007c0c */ /* 0x000fe4000c701270 */
[----:B------:R-:W-:Y:S02]  /*1980*/  LEA.HI.X.SX32 R13, R0, R16, 0x1, P6 ;  /* 0x00000010000d7211 */ /* 0x000fe400030f0eff */
[----:B------:R-:W-:Y:S02]  /*1990*/  PRMT R0, R19, 0x7632, R0 ;  /* 0x0000763213007816 */ /* 0x000fe40000000000 */
[----:B--2---:R-:W-:-:S03]  /*19a0*/  PRMT R7, R21, 0x7632, R7 ;  /* 0x0000763215077816 */ /* 0x004fc60000000007 */
[----:B------:R0:W-:Y:S04]  /*19b0*/  @P4 STG.E.U16 desc[UR18][R2.64], R0 ;  /* 0x0000000002004986 */ /* 0x0001e8000c101512 */
[----:B------:R0:W-:Y:S04]  /*19c0*/  @P3 STG.E.U16 desc[UR18][R8.64], R21 ;  /* 0x0000001508003986 */ /* 0x0001e8000c101512 */
[----:B------:R0:W-:Y:S04]  /*19d0*/  @P2 STG.E.U16 desc[UR18][R10.64], R7 ;  /* 0x000000070a002986 */ /* 0x0001e8000c101512 */
[----:B---3--:R0:W-:Y:S01]  /*19e0*/  @P1 STG.E.U16 desc[UR18][R4.64], R23 ;  /* 0x0000001704001986 */ /* 0x0081e2000c101512 */
[----:B------:R-:W-:Y:S05]  /*19f0*/  @!P0 EXIT ;  /* 0x000000000000894d */ /* 0x000fea0003800000 */
[----:B------:R-:W-:-:S05]  /*1a00*/  PRMT R6, R23, 0x7632, R6 ;  /* 0x0000763217067816 */ /* 0x000fca0000000006 */
[----:B------:R-:W-:Y:S01]  /*1a10*/  STG.E.U16 desc[UR18][R12.64], R6 ;  /* 0x000000060c007986 */ /* 0x000fe2000c101512 */
[----:B------:R-:W-:Y:S05]  /*1a20*/  EXIT ;  /* 0x000000000000794d */ /* 0x000fea0003800000 */
.L_x_2:
[----:B------:R-:W-:-:S00]  /*1a30*/  BRA `(.L_x_2) ;  /* 0xfffffffc00fc7947 */ /* 0x000fc0000383ffff */
[----:B------:R-:W-:-:S00]  /*1a40*/  NOP ;  /* 0x0000000000007918 */ /* 0x000fc00000000000 */
        /* <DEDUP_REMOVED lines=11> */
.L_x_3:


//--------------------- .nv.shared.matmul_kernel  --------------------------
	.section	.nv.shared.matmul_kernel,"aw",@nobits
	.sectionflags	@""
	.align	16
	.zero		1024


//--------------------- .nv.shared.reserved.0     --------------------------
	.section	.nv.shared.reserved.0,"aw",@nobits
	.weak		__nv_reservedSMEM_offset_0_alias
	.size		__nv_reservedSMEM_offset_0_alias, 0, 0
	.other		__nv_reservedSMEM_offset_0_alias,@"STO_CUDA_RESERVED_SHARED STV_DEFAULT"
__nv_reservedSMEM_offset_0_alias:
	.zero		0


//--------------------- .nv.constant0.matmul_kernel --------------------------
	.section	.nv.constant0.matmul_kernel,"a",@progbits
	.sectionflags	@""
	.align	4
.nv.constant0.matmul_kernel:
	.zero		608


//--------------------- SYMBOLS --------------------------

	.type		.nv.reservedSmem.offset0,@object
	.size		.nv.reservedSmem.offset0,0x4
